	.headerflags	@"EF_CUDA_TEXMODE_UNIFIED EF_CUDA_64BIT_ADDRESS EF_CUDA_ACCELERATORS EF_CUDA_SM90 EF_CUDA_VIRTUAL_SM(EF_CUDA_SM90)"
	.elftype	@"ET_EXEC"


//--------------------- .nv.info                  --------------------------
	.section	.nv.info,"",@"SHT_CUDA_INFO"
	.align	4


	//----- nvinfo : EIATTR_REGCOUNT
	.align		4
        /*0000*/ 	.byte	0x04, 0x2f
        /*0002*/ 	.short	(.L_3 - .L_2)
	.align		4
.L_2:
        /*0004*/ 	.word	index@(triton_poi_fused_add_div_mul_sub_0)
        /*0008*/ 	.word	0x00000012


	//----- nvinfo : EIATTR_MIN_STACK_SIZE
	.align		4
.L_3:
        /*000c*/ 	.byte	0x04, 0x12
        /*000e*/ 	.short	(.L_5 - .L_4)
	.align		4
.L_4:
        /*0010*/ 	.word	index@(triton_poi_fused_add_div_mul_sub_0)
        /*0014*/ 	.word	0x00000000


	//----- nvinfo : EIATTR_FRAME_SIZE
	.align		4
.L_5:
        /*0018*/ 	.byte	0x04, 0x11
        /*001a*/ 	.short	(.L_7 - .L_6)
	.align		4
.L_6:
        /*001c*/ 	.word	index@(triton_poi_fused_add_div_mul_sub_0)
        /*0020*/ 	.word	0x00000000


	//----- nvinfo : EIATTR_MIN_STACK_SIZE
	.align		4
.L_7:
        /*0024*/ 	.byte	0x04, 0x12
        /*0026*/ 	.short	(.L_9 - .L_8)
	.align		4
.L_8:
        /*0028*/ 	.word	index@(triton_poi_fused_add_div_mul_sub_0)
        /*002c*/ 	.word	0x00000000
.L_9:


//--------------------- .nv.info.triton_poi_fused_add_div_mul_sub_0 --------------------------
	.section	.nv.info.triton_poi_fused_add_div_mul_sub_0,"",@"SHT_CUDA_INFO"
	.sectionflags	@""
	.align	4


	//----- nvinfo : EIATTR_CUDA_API_VERSION
	.align		4
        /*0000*/ 	.byte	0x04, 0x37
        /*0002*/ 	.short	(.L_11 - .L_10)
.L_10:
        /*0004*/ 	.word	0x0000007c


	//----- nvinfo : EIATTR_KPARAM_INFO
	.align		4
.L_11:
        /*0008*/ 	.byte	0x04, 0x17
        /*000a*/ 	.short	(.L_13 - .L_12)
.L_12:
        /*000c*/ 	.word	0x00000000
        /*0010*/ 	.short	0x0006
        /*0012*/ 	.short	0x0030
        /*0014*/ 	.byte	0x00, 0xf0, 0x11, 0x00


	//----- nvinfo : EIATTR_KPARAM_INFO
	.align		4
.L_13:
        /*0018*/ 	.byte	0x04, 0x17
        /*001a*/ 	.short	(.L_15 - .L_14)
.L_14:
        /*001c*/ 	.word	0x00000000
        /*0020*/ 	.short	0x0005
        /*0022*/ 	.short	0x0028
        /*0024*/ 	.byte	0x00, 0xf4, 0x21, 0x00


	//----- nvinfo : EIATTR_KPARAM_INFO
	.align		4
.L_15:
        /*0028*/ 	.byte	0x04, 0x17
        /*002a*/ 	.short	(.L_17 - .L_16)
.L_16:
        /*002c*/ 	.word	0x00000000
        /*0030*/ 	.short	0x0004
        /*0032*/ 	.short	0x0020
        /*0034*/ 	.byte	0x00, 0xf4, 0x21, 0x00


	//----- nvinfo : EIATTR_KPARAM_INFO
	.align		4
.L_17:
        /*0038*/ 	.byte	0x04, 0x17
        /*003a*/ 	.short	(.L_19 - .L_18)
.L_18:
        /*003c*/ 	.word	0x00000000
        /*0040*/ 	.short	0x0003
        /*0042*/ 	.short	0x0018
        /*0044*/ 	.byte	0x00, 0xf4, 0x21, 0x00


	//----- nvinfo : EIATTR_KPARAM_INFO
	.align		4
.L_19:
        /*0048*/ 	.byte	0x04, 0x17
        /*004a*/ 	.short	(.L_21 - .L_20)
.L_20:
        /*004c*/ 	.word	0x00000000
        /*0050*/ 	.short	0x0002
        /*0052*/ 	.short	0x0010
        /*0054*/ 	.byte	0x00, 0xf4, 0x21, 0x00


	//----- nvinfo : EIATTR_KPARAM_INFO
	.align		4
.L_21:
        /*0058*/ 	.byte	0x04, 0x17
        /*005a*/ 	.short	(.L_23 - .L_22)
.L_22:
        /*005c*/ 	.word	0x00000000
        /*0060*/ 	.short	0x0001
        /*0062*/ 	.short	0x0008
        /*0064*/ 	.byte	0x00, 0xf4, 0x21, 0x00


	//----- nvinfo : EIATTR_KPARAM_INFO
	.align		4
.L_23:
        /*0068*/ 	.byte	0x04, 0x17
        /*006a*/ 	.short	(.L_25 - .L_24)
.L_24:
        /*006c*/ 	.word	0x00000000
        /*0070*/ 	.short	0x0000
        /*0072*/ 	.short	0x0000
        /*0074*/ 	.byte	0x00, 0xf4, 0x21, 0x00


	//----- nvinfo : EIATTR_SPARSE_MMA_MASK
	.align		4
.L_25:
        /*0078*/ 	.byte	0x03, 0x50
        /*007a*/ 	.short	0x0000


	//----- nvinfo : EIATTR_MAXREG_COUNT
	.align		4
        /*007c*/ 	.byte	0x03, 0x1b
        /*007e*/ 	.short	0x00ff


	//----- nvinfo : EIATTR_EXIT_INSTR_OFFSETS
	.align		4
        /*0080*/ 	.byte	0x04, 0x1c
        /*0082*/ 	.short	(.L_27 - .L_26)


	//   ....[0]....
.L_26:
        /*0084*/ 	.word	0x000002e0


	//   ....[1]....
        /*0088*/ 	.word	0x00000300


	//----- nvinfo : EIATTR_REQNTID
	.align		4
.L_27:
        /*008c*/ 	.byte	0x04, 0x10
        /*008e*/ 	.short	(.L_29 - .L_28)
.L_28:
        /*0090*/ 	.word	0x00000080
        /*0094*/ 	.word	0x00000001
        /*0098*/ 	.word	0x00000001


	//----- nvinfo : EIATTR_CBANK_PARAM_SIZE
	.align		4
.L_29:
        /*009c*/ 	.byte	0x03, 0x19
        /*009e*/ 	.short	0x0034


	//----- nvinfo : EIATTR_PARAM_CBANK
	.align		4
        /*00a0*/ 	.byte	0x04, 0x0a
        /*00a2*/ 	.short	(.L_31 - .L_30)
	.align		4
.L_30:
        /*00a4*/ 	.word	index@(.nv.constant0.triton_poi_fused_add_div_mul_sub_0)
        /*00a8*/ 	.short	0x0210
        /*00aa*/ 	.short	0x0034


	//----- nvinfo : EIATTR_SW_WAR
	.align		4
.L_31:
        /*00ac*/ 	.byte	0x04, 0x36
        /*00ae*/ 	.short	(.L_33 - .L_32)
.L_32:
        /*00b0*/ 	.word	0x00000008
.L_33:


//--------------------- .nv.callgraph             --------------------------
	.section	.nv.callgraph,"",@"SHT_CUDA_CALLGRAPH"
	.align	4
	.sectionentsize	8
	.align		4
        /*0000*/ 	.word	0x00000000
	.align		4
        /*0004*/ 	.word	0xffffffff
	.align		4
        /*0008*/ 	.word	0x00000000
	.align		4
        /*000c*/ 	.word	0xfffffffe
	.align		4
        /*0010*/ 	.word	0x00000000
	.align		4
        /*0014*/ 	.word	0xfffffffd
	.align		4
        /*0018*/ 	.word	0x00000000
	.align		4
        /*001c*/ 	.word	0xfffffffc


//--------------------- .nv.constant4             --------------------------
	.section	.nv.constant4,"a",@progbits
	.align	8
	.align		8
.nv.constant4:
        /*0000*/ 	.dword	_$_str
	.align		8
        /*0008*/ 	.dword	_$_str_$_2


//--------------------- .text.triton_poi_fused_add_div_mul_sub_0 --------------------------
	.section	.text.triton_poi_fused_add_div_mul_sub_0,"ax",@progbits
	.align	128
        .global         triton_poi_fused_add_div_mul_sub_0
        .type           triton_poi_fused_add_div_mul_sub_0,@function
        .size           triton_poi_fused_add_div_mul_sub_0,(.L_x_1 - triton_poi_fused_add_div_mul_sub_0)
        .other          triton_poi_fused_add_div_mul_sub_0,@"STO_CUDA_ENTRY STV_DEFAULT"
triton_poi_fused_add_div_mul_sub_0:
.text.triton_poi_fused_add_div_mul_sub_0:
[----:B------:R-:W0:Y:S02]  /*0000*/  LDC R1, c[0x0][0x28] ;  /* 0x00000a00ff017b82 */ /* 0x000e240000000800 */
[----:B------:R-:W1:Y:S01]  /*0010*/  S2R R0, SR_TID.X ;  /* 0x0000000000007919 */ /* 0x000e620000002100 */
[----:B------:R-:W-:Y:S01]  /*0020*/  CS2R R14, SRZ ;  /* 0x00000000000e7805 */ /* 0x000fe2000001ff00 */
[----:B------:R-:W-:Y:S01]  /*0030*/  ULDC.64 UR4, c[0x0][0x208] ;  /* 0x0000820000047ab9 */ /* 0x000fe20000000a00 */
[----:B------:R-:W2:Y:S01]  /*0040*/  LDC.64 R6, c[0x0][0x220] ;  /* 0x00008800ff067b82 */ /* 0x000ea20000000a00 */
[----:B------:R-:W3:Y:S07]  /*0050*/  S2R R3, SR_CTAID.X ;  /* 0x0000000000037919 */ /* 0x000eee0000002500 */
[----:B------:R-:W4:Y:S08]  /*0060*/  LDC.64 R8, c[0x0][0x210] ;  /* 0x00008400ff087b82 */ /* 0x000f300000000a00 */
[----:B------:R-:W5:Y:S01]  /*0070*/  LDC.64 R10, c[0x0][0x230] ;  /* 0x00008c00ff0a7b82 */ /* 0x000f620000000a00 */
[----:B-1----:R-:W-:-:S02]  /*0080*/  LOP3.LUT R0, R0, 0x7f, RZ, 0xc0, !PT ;  /* 0x0000007f00007812 */ /* 0x002fc400078ec0ff */
[----:B---3--:R-:W-:Y:S02]  /*0090*/  SHF.R.S32.HI R5, RZ, 0x18, R3 ;  /* 0x00000018ff057819 */ /* 0x008fe40000011403 */
[----:B------:R-:W-:Y:S02]  /*00a0*/  LEA R0, R3, R0, 0x7 ;  /* 0x0000000003007211 */ /* 0x000fe400078e38ff */
[----:B------:R-:W-:Y:S01]  /*00b0*/  SGXT R5, R5, 0x1 ;  /* 0x000000010505781a */ /* 0x000fe20000000200 */
[----:B------:R-:W1:Y:S01]  /*00c0*/  LDC.64 R2, c[0x0][0x228] ;  /* 0x00008a00ff027b82 */ /* 0x000e620000000a00 */
[----:B------:R-:W-:Y:S02]  /*00d0*/  ISETP.GE.AND P2, PT, R0, 0x100, PT ;  /* 0x000001000000780c */ /* 0x000fe40003f46270 */
[----:B------:R-:W-:-:S04]  /*00e0*/  LEA.HI R5, R5, R0, RZ, 0x4 ;  /* 0x0000000005057211 */ /* 0x000fc800078f20ff */
[----:B------:R-:W-:-:S04]  /*00f0*/  SHF.R.S32.HI R5, RZ, 0x4, R5 ;  /* 0x00000004ff057819 */ /* 0x000fc80000011405 */
[----:B------:R-:W-:-:S04]  /*0100*/  LEA.HI R4, R5, R5, RZ, 0x2 ;  /* 0x0000000505047211 */ /* 0x000fc800078f10ff */
[----:B------:R-:W-:-:S04]  /*0110*/  LOP3.LUT R4, R4, 0xfffffffc, RZ, 0xc0, !PT ;  /* 0xfffffffc04047812 */ /* 0x000fc800078ec0ff */
[----:B------:R-:W-:Y:S02]  /*0120*/  IADD3 R13, R5, -R4, RZ ;  /* 0x80000004050d7210 */ /* 0x000fe40007ffe0ff */
[----:B------:R-:W3:Y:S03]  /*0130*/  LDC.64 R4, c[0x0][0x218] ;  /* 0x00008600ff047b82 */ /* 0x000ee60000000a00 */
[----:B-1----:R-:W-:-:S05]  /*0140*/  IMAD.WIDE R2, R13, 0x4, R2 ;  /* 0x000000040d027825 */ /* 0x002fca00078e0202 */
[----:B------:R4:W5:Y:S01]  /*0150*/  @!P2 LDG.E.EL R14, desc[UR4][R2.64] ;  /* 0x00000004020ea981 */ /* 0x000962000c2e1900 */
[----:B------:R-:W-:Y:S01]  /*0160*/  HFMA2.MMA R12, -RZ, RZ, 0, 0 ;  /* 0x00000000ff0c7435 */ /* 0x000fe200000001ff */
[----:B--2---:R-:W-:-:S05]  /*0170*/  IMAD.WIDE R6, R13, 0x4, R6 ;  /* 0x000000040d067825 */ /* 0x004fca00078e0206 */
[----:B------:R-:W2:Y:S01]  /*0180*/  @!P2 LDG.E.EL R15, desc[UR4][R6.64] ;  /* 0x00000004060fa981 */ /* 0x000ea2000c2e1900 */
[----:B---3--:R-:W-:-:S05]  /*0190*/  IMAD.WIDE R4, R0, 0x4, R4 ;  /* 0x0000000400047825 */ /* 0x008fca00078e0204 */
[----:B------:R1:W2:Y:S01]  /*01a0*/  @!P2 LDG.E R12, desc[UR4][R4.64] ;  /* 0x00000004040ca981 */ /* 0x0002a2000c1e1900 */
[----:B----4-:R-:W-:-:S04]  /*01b0*/  IMAD.WIDE R2, R13, 0x4, R8 ;  /* 0x000000040d027825 */ /* 0x010fc800078e0208 */
[----:B-----5:R-:W-:Y:S01]  /*01c0*/  IMAD.WIDE R8, R13, 0x4, R10 ;  /* 0x000000040d087825 */ /* 0x020fe200078e020a */
[----:B------:R-:W-:Y:S01]  /*01d0*/  CS2R R10, SRZ ;  /* 0x00000000000a7805 */ /* 0x000fe2000001ff00 */
[----:B-1----:R-:W1:Y:S05]  /*01e0*/  LDC.64 R4, c[0x0][0x238] ;  /* 0x00008e00ff047b82 */ /* 0x002e6a0000000a00 */
[----:B------:R1:W3:Y:S04]  /*01f0*/  @!P2 LDG.E.EL R10, desc[UR4][R2.64] ;  /* 0x00000004020aa981 */ /* 0x0002e8000c2e1900 */
[----:B------:R-:W3:Y:S01]  /*0200*/  @!P2 LDG.E.EL R11, desc[UR4][R8.64] ;  /* 0x00000004080ba981 */ /* 0x000ee2000c2e1900 */
[----:B-1----:R-:W-:-:S04]  /*0210*/  IMAD.WIDE R2, R0, 0x4, R4 ;  /* 0x0000000400027825 */ /* 0x002fc800078e0204 */
[----:B------:R-:W-:-:S04]  /*0220*/  FADD R14, R14, 9.9999997473787516356e-06 ;  /* 0x3727c5ac0e0e7421 */ /* 0x000fc80000000000 */
[----:B------:R-:W1:Y:S02]  /*0230*/  MUFU.SQRT R13, R14 ;  /* 0x0000000e000d7308 */ /* 0x000e640000002000 */
[C---:B-1----:R-:W-:Y:S02]  /*0240*/  FSETP.GT.AND P0, PT, R13.reuse, 8.50705917302346158658e+37, PT ;  /* 0x7e8000000d00780b */ /* 0x042fe40003f04000 */
[----:B------:R-:W-:-:S11]  /*0250*/  FSETP.GEU.AND P1, PT, R13, 1.175494350822287508e-38, PT ;  /* 0x008000000d00780b */ /* 0x000fd60003f2e000 */
[----:B------:R-:W-:-:S04]  /*0260*/  @P0 FMUL R13, R13, 0.25 ;  /* 0x3e8000000d0d0820 */ /* 0x000fc80000400000 */
[----:B------:R-:W-:Y:S01]  /*0270*/  @!P1 FMUL R13, R13, 16777216 ;  /* 0x4b8000000d0d9820 */ /* 0x000fe20000400000 */
[----:B--2---:R-:W-:-:S05]  /*0280*/  FADD R12, -R15, R12 ;  /* 0x0000000c0f0c7221 */ /* 0x004fca0000000100 */
[----:B------:R-:W1:Y:S01]  /*0290*/  MUFU.RCP R13, R13 ;  /* 0x0000000d000d7308 */ /* 0x000e620000001000 */
[----:B------:R-:W-:-:S04]  /*02a0*/  @P0 FMUL R12, R12, 0.25 ;  /* 0x3e8000000c0c0820 */ /* 0x000fc80000400000 */
[----:B------:R-:W-:-:S04]  /*02b0*/  @!P1 FMUL R12, R12, 16777216 ;  /* 0x4b8000000c0c9820 */ /* 0x000fc80000400000 */
[----:B-1----:R-:W-:-:S04]  /*02c0*/  FMUL R12, R13, R12 ;  /* 0x0000000c0d0c7220 */ /* 0x002fc80000400000 */
[----:B---3--:R-:W-:Y:S01]  /*02d0*/  FFMA R11, R12, R10, R11 ;  /* 0x0000000a0c0b7223 */ /* 0x008fe2000000000b */
[----:B------:R-:W-:Y:S06]  /*02e0*/  @P2 EXIT ;  /* 0x000000000000294d */ /* 0x000fec0003800000 */
[----:B------:R-:W-:Y:S01]  /*02f0*/  STG.E desc[UR4][R2.64], R11 ;  /* 0x0000000b02007986 */ /* 0x000fe2000c101904 */
[----:B------:R-:W-:Y:S05]  /*0300*/  EXIT ;  /* 0x000000000000794d */ /* 0x000fea0003800000 */
.L_x_0:
[----:B------:R-:W-:-:S00]  /*0310*/  BRA `(.L_x_0) ;  /* 0xfffffffc00fc7947 */ /* 0x000fc0000383ffff */
[----:B------:R-:W-:-:S00]  /*0320*/  NOP ;  /* 0x0000000000007918 */ /* 0x000fc00000000000 */
        /* <DEDUP_REMOVED lines=13> */
.L_x_1:


//--------------------- .nv.global.init           --------------------------
	.section	.nv.global.init,"aw",@progbits
.nv.global.init:
	.type		_$_str,@object
	.size		_$_str,(_$_str_$_2 - _$_str)
_$_str:
        /*0000*/ 	.byte	0x5f, 0x5f, 0x43, 0x55, 0x44, 0x41, 0x5f, 0x46, 0x54, 0x5a, 0x00
	.type		_$_str_$_2,@object
	.size		_$_str_$_2,(.L_1 - _$_str_$_2)
_$_str_$_2:
        /*000b*/ 	.byte	0x5f, 0x5f, 0x43, 0x55, 0x44, 0x41, 0x5f, 0x50, 0x52, 0x45, 0x43, 0x5f, 0x53, 0x51, 0x52, 0x54
        /*001b*/ 	.byte	0x00
.L_1:


//--------------------- .nv.constant0.triton_poi_fused_add_div_mul_sub_0 --------------------------
	.section	.nv.constant0.triton_poi_fused_add_div_mul_sub_0,"a",@progbits
	.sectionflags	@""
	.align	4
.nv.constant0.triton_poi_fused_add_div_mul_sub_0:
	.zero		580
